	.headerflags	@"EF_CUDA_TEXMODE_UNIFIED EF_CUDA_64BIT_ADDRESS EF_CUDA_ACCELERATORS EF_CUDA_SM90 EF_CUDA_VIRTUAL_SM(EF_CUDA_SM90)"
	.elftype	@"ET_EXEC"


//--------------------- .nv.info                  --------------------------
	.section	.nv.info,"",@"SHT_CUDA_INFO"
	.align	4


	//----- nvinfo : EIATTR_REGCOUNT
	.align		4
        /*0000*/ 	.byte	0x04, 0x2f
        /*0002*/ 	.short	(.L_1 - .L_0)
	.align		4
.L_0:
        /*0004*/ 	.word	index@(triton_per_fused_mean_53)
        /*0008*/ 	.word	0x0000000f


	//----- nvinfo : EIATTR_MIN_STACK_SIZE
	.align		4
.L_1:
        /*000c*/ 	.byte	0x04, 0x12
        /*000e*/ 	.short	(.L_3 - .L_2)
	.align		4
.L_2:
        /*0010*/ 	.word	index@(triton_per_fused_mean_53)
        /*0014*/ 	.word	0x00000000


	//----- nvinfo : EIATTR_FRAME_SIZE
	.align		4
.L_3:
        /*0018*/ 	.byte	0x04, 0x11
        /*001a*/ 	.short	(.L_5 - .L_4)
	.align		4
.L_4:
        /*001c*/ 	.word	index@(triton_per_fused_mean_53)
        /*0020*/ 	.word	0x00000000


	//----- nvinfo : EIATTR_MIN_STACK_SIZE
	.align		4
.L_5:
        /*0024*/ 	.byte	0x04, 0x12
        /*0026*/ 	.short	(.L_7 - .L_6)
	.align		4
.L_6:
        /*0028*/ 	.word	index@(triton_per_fused_mean_53)
        /*002c*/ 	.word	0x00000000
.L_7:


//--------------------- .nv.info.triton_per_fused_mean_53 --------------------------
	.section	.nv.info.triton_per_fused_mean_53,"",@"SHT_CUDA_INFO"
	.sectionflags	@""
	.align	4


	//----- nvinfo : EIATTR_CUDA_API_VERSION
	.align		4
        /*0000*/ 	.byte	0x04, 0x37
        /*0002*/ 	.short	(.L_9 - .L_8)
.L_8:
        /*0004*/ 	.word	0x0000007c


	//----- nvinfo : EIATTR_KPARAM_INFO
	.align		4
.L_9:
        /*0008*/ 	.byte	0x04, 0x17
        /*000a*/ 	.short	(.L_11 - .L_10)
.L_10:
        /*000c*/ 	.word	0x00000000
        /*0010*/ 	.short	0x0003
        /*0012*/ 	.short	0x0014
        /*0014*/ 	.byte	0x00, 0xf0, 0x11, 0x00


	//----- nvinfo : EIATTR_KPARAM_INFO
	.align		4
.L_11:
        /*0018*/ 	.byte	0x04, 0x17
        /*001a*/ 	.short	(.L_13 - .L_12)
.L_12:
        /*001c*/ 	.word	0x00000000
        /*0020*/ 	.short	0x0002
        /*0022*/ 	.short	0x0010
        /*0024*/ 	.byte	0x00, 0xf0, 0x11, 0x00


	//----- nvinfo : EIATTR_KPARAM_INFO
	.align		4
.L_13:
        /*0028*/ 	.byte	0x04, 0x17
        /*002a*/ 	.short	(.L_15 - .L_14)
.L_14:
        /*002c*/ 	.word	0x00000000
        /*0030*/ 	.short	0x0001
        /*0032*/ 	.short	0x0008
        /*0034*/ 	.byte	0x00, 0xf4, 0x21, 0x00


	//----- nvinfo : EIATTR_KPARAM_INFO
	.align		4
.L_15:
        /*0038*/ 	.byte	0x04, 0x17
        /*003a*/ 	.short	(.L_17 - .L_16)
.L_16:
        /*003c*/ 	.word	0x00000000
        /*0040*/ 	.short	0x0000
        /*0042*/ 	.short	0x0000
        /*0044*/ 	.byte	0x00, 0xf4, 0x21, 0x00


	//----- nvinfo : EIATTR_SPARSE_MMA_MASK
	.align		4
.L_17:
        /*0048*/ 	.byte	0x03, 0x50
        /*004a*/ 	.short	0x0000


	//----- nvinfo : EIATTR_MAXREG_COUNT
	.align		4
        /*004c*/ 	.byte	0x03, 0x1b
        /*004e*/ 	.short	0x00ff


	//----- nvinfo : EIATTR_COOP_GROUP_MASK_REGIDS
	.align		4
        /*0050*/ 	.byte	0x04, 0x29
        /*0052*/ 	.short	(.L_19 - .L_18)


	//   ....[0]....
.L_18:
        /*0054*/ 	.word	0xffffffff


	//   ....[1]....
        /*0058*/ 	.word	0xffffffff


	//   ....[2]....
        /*005c*/ 	.word	0xffffffff


	//   ....[3]....
        /*0060*/ 	.word	0xffffffff


	//----- nvinfo : EIATTR_COOP_GROUP_INSTR_OFFSETS
	.align		4
.L_19:
        /*0064*/ 	.byte	0x04, 0x28
        /*0066*/ 	.short	(.L_21 - .L_20)


	//   ....[0]....
.L_20:
        /*0068*/ 	.word	0x00000150


	//   ....[1]....
        /*006c*/ 	.word	0x00000180


	//   ....[2]....
        /*0070*/ 	.word	0x000001b0


	//   ....[3]....
        /*0074*/ 	.word	0x000001e0


	//----- nvinfo : EIATTR_EXIT_INSTR_OFFSETS
	.align		4
.L_21:
        /*0078*/ 	.byte	0x04, 0x1c
        /*007a*/ 	.short	(.L_23 - .L_22)


	//   ....[0]....
.L_22:
        /*007c*/ 	.word	0x00000200


	//   ....[1]....
        /*0080*/ 	.word	0x00000230


	//----- nvinfo : EIATTR_REQNTID
	.align		4
.L_23:
        /*0084*/ 	.byte	0x04, 0x10
        /*0086*/ 	.short	(.L_25 - .L_24)
.L_24:
        /*0088*/ 	.word	0x00000040
        /*008c*/ 	.word	0x00000001
        /*0090*/ 	.word	0x00000001


	//----- nvinfo : EIATTR_CBANK_PARAM_SIZE
	.align		4
.L_25:
        /*0094*/ 	.byte	0x03, 0x19
        /*0096*/ 	.short	0x0018


	//----- nvinfo : EIATTR_PARAM_CBANK
	.align		4
        /*0098*/ 	.byte	0x04, 0x0a
        /*009a*/ 	.short	(.L_27 - .L_26)
	.align		4
.L_26:
        /*009c*/ 	.word	index@(.nv.constant0.triton_per_fused_mean_53)
        /*00a0*/ 	.short	0x0210
        /*00a2*/ 	.short	0x0018


	//----- nvinfo : EIATTR_SW_WAR
	.align		4
.L_27:
        /*00a4*/ 	.byte	0x04, 0x36
        /*00a6*/ 	.short	(.L_29 - .L_28)
.L_28:
        /*00a8*/ 	.word	0x00000008
.L_29:


//--------------------- .nv.callgraph             --------------------------
	.section	.nv.callgraph,"",@"SHT_CUDA_CALLGRAPH"
	.align	4
	.sectionentsize	8
	.align		4
        /*0000*/ 	.word	0x00000000
	.align		4
        /*0004*/ 	.word	0xffffffff
	.align		4
        /*0008*/ 	.word	0x00000000
	.align		4
        /*000c*/ 	.word	0xfffffffe
	.align		4
        /*0010*/ 	.word	0x00000000
	.align		4
        /*0014*/ 	.word	0xfffffffd
	.align		4
        /*0018*/ 	.word	0x00000000
	.align		4
        /*001c*/ 	.word	0xfffffffc


//--------------------- .text.triton_per_fused_mean_53 --------------------------
	.section	.text.triton_per_fused_mean_53,"ax",@progbits
	.sectionflags	@"SHF_BARRIERS=1"
	.align	128
        .global         triton_per_fused_mean_53
        .type           triton_per_fused_mean_53,@function
        .size           triton_per_fused_mean_53,(.L_x_1 - triton_per_fused_mean_53)
        .other          triton_per_fused_mean_53,@"STO_CUDA_ENTRY STV_DEFAULT"
triton_per_fused_mean_53:
.text.triton_per_fused_mean_53:
[----:B------:R-:W0:Y:S02]  /*0000*/  LDC R1, c[0x0][0x28] ;  /* 0x00000a00ff017b82 */ /* 0x000e240000000800 */
[----:B------:R-:W1:Y:S01]  /*0010*/  S2R R3, SR_CTAID.X ;  /* 0x0000000000037919 */ /* 0x000e620000002500 */
[----:B------:R-:W-:Y:S01]  /*0020*/  HFMA2.MMA R2, -RZ, RZ, 0, 0 ;  /* 0x00000000ff027435 */ /* 0x000fe200000001ff */
[----:B------:R-:W2:Y:S01]  /*0030*/  LDC.64 R4, c[0x0][0x218] ;  /* 0x00008600ff047b82 */ /* 0x000ea20000000a00 */
[----:B------:R-:W-:Y:S01]  /*0040*/  ULDC.64 UR4, c[0x0][0x208] ;  /* 0x0000820000047ab9 */ /* 0x000fe20000000a00 */
[----:B------:R-:W3:Y:S07]  /*0050*/  S2R R12, SR_TID.X ;  /* 0x00000000000c7919 */ /* 0x000eee0000002100 */
[C---:B-1----:R-:W-:Y:S01]  /*0060*/  IMAD.HI R0, R3.reuse, -0x1a0c934f, R2 ;  /* 0xe5f36cb103007827 */ /* 0x042fe200078e0202 */
[----:B------:R-:W-:-:S04]  /*0070*/  ISETP.GE.AND P0, PT, R3, 0x8e8, PT ;  /* 0x000008e80300780c */ /* 0x000fc80003f06270 */
[----:B------:R-:W-:-:S04]  /*0080*/  SHF.R.U32.HI R7, RZ, 0x1f, R0 ;  /* 0x0000001fff077819 */ /* 0x000fc80000011600 */
[----:B------:R-:W-:Y:S02]  /*0090*/  LEA.HI.SX32 R7, R0, R7, 0x17 ;  /* 0x0000000700077211 */ /* 0x000fe400078fbaff */
[----:B---3--:R-:W-:-:S03]  /*00a0*/  LOP3.LUT R0, R12, 0xf, RZ, 0xc0, !PT ;  /* 0x0000000f0c007812 */ /* 0x008fc600078ec0ff */
[----:B------:R-:W-:-:S04]  /*00b0*/  IMAD R9, R7, -0x23a, R3 ;  /* 0xfffffdc607097824 */ /* 0x000fc800078e0203 */
[----:B------:R-:W-:-:S04]  /*00c0*/  IMAD R0, R0, 0x23a, R9 ;  /* 0x0000023a00007824 */ /* 0x000fc800078e0209 */
[----:B------:R-:W-:Y:S01]  /*00d0*/  IMAD R7, R7, 0x23a0, R0 ;  /* 0x000023a007077824 */ /* 0x000fe200078e0200 */
[----:B------:R-:W-:-:S03]  /*00e0*/  MOV R0, RZ ;  /* 0x000000ff00007202 */ /* 0x000fc60000000f00 */
[----:B--2---:R-:W-:-:S05]  /*00f0*/  IMAD.WIDE R4, R7, 0x4, R4 ;  /* 0x0000000407047825 */ /* 0x004fca00078e0204 */
[----:B------:R-:W2:Y:S01]  /*0100*/  @!P0 LDG.E R0, desc[UR4][R4.64] ;  /* 0x0000000404008981 */ /* 0x000ea2000c1e1900 */
[----:B------:R-:W-:Y:S01]  /*0110*/  BAR.SYNC.DEFER_BLOCKING 0x0 ;  /* 0x0000000000007b1d */ /* 0x000fe20000010000 */
[----:B--2---:R-:W-:-:S04]  /*0120*/  SEL R0, R0, RZ, !P0 ;  /* 0x000000ff00007207 */ /* 0x004fc80004000000 */
[----:B------:R-:W-:Y:S02]  /*0130*/  FSEL R0, R0, RZ, !P0 ;  /* 0x000000ff00007208 */ /* 0x000fe40004000000 */
[----:B------:R-:W-:-:S03]  /*0140*/  LOP3.LUT P0, RZ, R12, 0x3f, RZ, 0xc0, !PT ;  /* 0x0000003f0cff7812 */ /* 0x000fc6000780c0ff */
[----:B------:R-:W1:Y:S01]  /*0150*/  SHFL.BFLY PT, R7, R0, 0x8, 0x1f ;  /* 0x0d001f0000077f89 */ /* 0x000e6200000e0000 */
[----:B------:R-:W-:Y:S01]  /*0160*/  ISETP.LT.AND P0, PT, R3, 0x8e8, !P0 ;  /* 0x000008e80300780c */ /* 0x000fe20004701270 */
[----:B-1----:R-:W-:-:S05]  /*0170*/  FADD R8, R0, R7 ;  /* 0x0000000700087221 */ /* 0x002fca0000000000 */
[----:B------:R-:W1:Y:S02]  /*0180*/  SHFL.BFLY PT, R7, R8, 0x4, 0x1f ;  /* 0x0c801f0008077f89 */ /* 0x000e6400000e0000 */
[----:B-1----:R-:W-:Y:S02]  /*0190*/  FADD R9, R8, R7 ;  /* 0x0000000708097221 */ /* 0x002fe40000000000 */
[----:B------:R-:W1:Y:S03]  /*01a0*/  LDC.64 R6, c[0x0][0x210] ;  /* 0x00008400ff067b82 */ /* 0x000e660000000a00 */
[----:B------:R-:W2:Y:S02]  /*01b0*/  SHFL.BFLY PT, R2, R9, 0x2, 0x1f ;  /* 0x0c401f0009027f89 */ /* 0x000ea400000e0000 */
[----:B--2---:R-:W-:Y:S01]  /*01c0*/  FADD R10, R9, R2 ;  /* 0x00000002090a7221 */ /* 0x004fe20000000000 */
[----:B-1----:R-:W-:-:S04]  /*01d0*/  IMAD.WIDE R2, R3, 0x4, R6 ;  /* 0x0000000403027825 */ /* 0x002fc800078e0206 */
[----:B------:R-:W1:Y:S02]  /*01e0*/  SHFL.BFLY PT, R11, R10, 0x1, 0x1f ;  /* 0x0c201f000a0b7f89 */ /* 0x000e6400000e0000 */
[----:B-1----:R-:W-:Y:S01]  /*01f0*/  FADD R11, R10, R11 ;  /* 0x0000000b0a0b7221 */ /* 0x002fe20000000000 */
[----:B------:R-:W-:Y:S06]  /*0200*/  @!P0 EXIT ;  /* 0x000000000000894d */ /* 0x000fec0003800000 */
[----:B------:R-:W-:-:S05]  /*0210*/  FMUL R11, R11, 0.0625 ;  /* 0x3d8000000b0b7820 */ /* 0x000fca0000400000 */
[----:B------:R-:W-:Y:S01]  /*0220*/  STG.E desc[UR4][R2.64], R11 ;  /* 0x0000000b02007986 */ /* 0x000fe2000c101904 */
[----:B------:R-:W-:Y:S05]  /*0230*/  EXIT ;  /* 0x000000000000794d */ /* 0x000fea0003800000 */
.L_x_0:
[----:B------:R-:W-:-:S00]  /*0240*/  BRA `(.L_x_0) ;  /* 0xfffffffc00fc7947 */ /* 0x000fc0000383ffff */
[----:B------:R-:W-:-:S00]  /*0250*/  NOP ;  /* 0x0000000000007918 */ /* 0x000fc00000000000 */
        /* <DEDUP_REMOVED lines=10> */
.L_x_1:


//--------------------- .nv.constant0.triton_per_fused_mean_53 --------------------------
	.section	.nv.constant0.triton_per_fused_mean_53,"a",@progbits
	.sectionflags	@""
	.align	4
.nv.constant0.triton_per_fused_mean_53:
	.zero		552
